	.headerflags	@"EF_CUDA_TEXMODE_UNIFIED EF_CUDA_64BIT_ADDRESS EF_CUDA_ACCELERATORS EF_CUDA_SM90 EF_CUDA_VIRTUAL_SM(EF_CUDA_SM90)"
	.elftype	@"ET_EXEC"


//--------------------- .nv.info                  --------------------------
	.section	.nv.info,"",@"SHT_CUDA_INFO"
	.align	4


	//----- nvinfo : EIATTR_REGCOUNT
	.align		4
        /*0000*/ 	.byte	0x04, 0x2f
        /*0002*/ 	.short	(.L_3 - .L_2)
	.align		4
.L_2:
        /*0004*/ 	.word	index@(triton_poi_fused__native_batch_norm_legit_no_training_relu_13)
        /*0008*/ 	.word	0x00000012


	//----- nvinfo : EIATTR_MIN_STACK_SIZE
	.align		4
.L_3:
        /*000c*/ 	.byte	0x04, 0x12
        /*000e*/ 	.short	(.L_5 - .L_4)
	.align		4
.L_4:
        /*0010*/ 	.word	index@(triton_poi_fused__native_batch_norm_legit_no_training_relu_13)
        /*0014*/ 	.word	0x00000000


	//----- nvinfo : EIATTR_FRAME_SIZE
	.align		4
.L_5:
        /*0018*/ 	.byte	0x04, 0x11
        /*001a*/ 	.short	(.L_7 - .L_6)
	.align		4
.L_6:
        /*001c*/ 	.word	index@(triton_poi_fused__native_batch_norm_legit_no_training_relu_13)
        /*0020*/ 	.word	0x00000000


	//----- nvinfo : EIATTR_MIN_STACK_SIZE
	.align		4
.L_7:
        /*0024*/ 	.byte	0x04, 0x12
        /*0026*/ 	.short	(.L_9 - .L_8)
	.align		4
.L_8:
        /*0028*/ 	.word	index@(triton_poi_fused__native_batch_norm_legit_no_training_relu_13)
        /*002c*/ 	.word	0x00000000
.L_9:


//--------------------- .nv.info.triton_poi_fused__native_batch_norm_legit_no_training_relu_13 --------------------------
	.section	.nv.info.triton_poi_fused__native_batch_norm_legit_no_training_relu_13,"",@"SHT_CUDA_INFO"
	.sectionflags	@""
	.align	4


	//----- nvinfo : EIATTR_CUDA_API_VERSION
	.align		4
        /*0000*/ 	.byte	0x04, 0x37
        /*0002*/ 	.short	(.L_11 - .L_10)
.L_10:
        /*0004*/ 	.word	0x0000007c


	//----- nvinfo : EIATTR_KPARAM_INFO
	.align		4
.L_11:
        /*0008*/ 	.byte	0x04, 0x17
        /*000a*/ 	.short	(.L_13 - .L_12)
.L_12:
        /*000c*/ 	.word	0x00000000
        /*0010*/ 	.short	0x0006
        /*0012*/ 	.short	0x0030
        /*0014*/ 	.byte	0x00, 0xf0, 0x11, 0x00


	//----- nvinfo : EIATTR_KPARAM_INFO
	.align		4
.L_13:
        /*0018*/ 	.byte	0x04, 0x17
        /*001a*/ 	.short	(.L_15 - .L_14)
.L_14:
        /*001c*/ 	.word	0x00000000
        /*0020*/ 	.short	0x0005
        /*0022*/ 	.short	0x0028
        /*0024*/ 	.byte	0x00, 0xf4, 0x21, 0x00


	//----- nvinfo : EIATTR_KPARAM_INFO
	.align		4
.L_15:
        /*0028*/ 	.byte	0x04, 0x17
        /*002a*/ 	.short	(.L_17 - .L_16)
.L_16:
        /*002c*/ 	.word	0x00000000
        /*0030*/ 	.short	0x0004
        /*0032*/ 	.short	0x0020
        /*0034*/ 	.byte	0x00, 0xf4, 0x21, 0x00


	//----- nvinfo : EIATTR_KPARAM_INFO
	.align		4
.L_17:
        /*0038*/ 	.byte	0x04, 0x17
        /*003a*/ 	.short	(.L_19 - .L_18)
.L_18:
        /*003c*/ 	.word	0x00000000
        /*0040*/ 	.short	0x0003
        /*0042*/ 	.short	0x0018
        /*0044*/ 	.byte	0x00, 0xf4, 0x21, 0x00


	//----- nvinfo : EIATTR_KPARAM_INFO
	.align		4
.L_19:
        /*0048*/ 	.byte	0x04, 0x17
        /*004a*/ 	.short	(.L_21 - .L_20)
.L_20:
        /*004c*/ 	.word	0x00000000
        /*0050*/ 	.short	0x0002
        /*0052*/ 	.short	0x0010
        /*0054*/ 	.byte	0x00, 0xf4, 0x21, 0x00


	//----- nvinfo : EIATTR_KPARAM_INFO
	.align		4
.L_21:
        /*0058*/ 	.byte	0x04, 0x17
        /*005a*/ 	.short	(.L_23 - .L_22)
.L_22:
        /*005c*/ 	.word	0x00000000
        /*0060*/ 	.short	0x0001
        /*0062*/ 	.short	0x0008
        /*0064*/ 	.byte	0x00, 0xf4, 0x21, 0x00


	//----- nvinfo : EIATTR_KPARAM_INFO
	.align		4
.L_23:
        /*0068*/ 	.byte	0x04, 0x17
        /*006a*/ 	.short	(.L_25 - .L_24)
.L_24:
        /*006c*/ 	.word	0x00000000
        /*0070*/ 	.short	0x0000
        /*0072*/ 	.short	0x0000
        /*0074*/ 	.byte	0x00, 0xf4, 0x21, 0x00


	//----- nvinfo : EIATTR_SPARSE_MMA_MASK
	.align		4
.L_25:
        /*0078*/ 	.byte	0x03, 0x50
        /*007a*/ 	.short	0x0000


	//----- nvinfo : EIATTR_MAXREG_COUNT
	.align		4
        /*007c*/ 	.byte	0x03, 0x1b
        /*007e*/ 	.short	0x00ff


	//----- nvinfo : EIATTR_EXIT_INSTR_OFFSETS
	.align		4
        /*0080*/ 	.byte	0x04, 0x1c
        /*0082*/ 	.short	(.L_27 - .L_26)


	//   ....[0]....
.L_26:
        /*0084*/ 	.word	0x00000330


	//   ....[1]....
        /*0088*/ 	.word	0x00000350


	//----- nvinfo : EIATTR_REQNTID
	.align		4
.L_27:
        /*008c*/ 	.byte	0x04, 0x10
        /*008e*/ 	.short	(.L_29 - .L_28)
.L_28:
        /*0090*/ 	.word	0x00000080
        /*0094*/ 	.word	0x00000001
        /*0098*/ 	.word	0x00000001


	//----- nvinfo : EIATTR_CBANK_PARAM_SIZE
	.align		4
.L_29:
        /*009c*/ 	.byte	0x03, 0x19
        /*009e*/ 	.short	0x0034


	//----- nvinfo : EIATTR_PARAM_CBANK
	.align		4
        /*00a0*/ 	.byte	0x04, 0x0a
        /*00a2*/ 	.short	(.L_31 - .L_30)
	.align		4
.L_30:
        /*00a4*/ 	.word	index@(.nv.constant0.triton_poi_fused__native_batch_norm_legit_no_training_relu_13)
        /*00a8*/ 	.short	0x0210
        /*00aa*/ 	.short	0x0034


	//----- nvinfo : EIATTR_SW_WAR
	.align		4
.L_31:
        /*00ac*/ 	.byte	0x04, 0x36
        /*00ae*/ 	.short	(.L_33 - .L_32)
.L_32:
        /*00b0*/ 	.word	0x00000008
.L_33:


//--------------------- .nv.callgraph             --------------------------
	.section	.nv.callgraph,"",@"SHT_CUDA_CALLGRAPH"
	.align	4
	.sectionentsize	8
	.align		4
        /*0000*/ 	.word	0x00000000
	.align		4
        /*0004*/ 	.word	0xffffffff
	.align		4
        /*0008*/ 	.word	0x00000000
	.align		4
        /*000c*/ 	.word	0xfffffffe
	.align		4
        /*0010*/ 	.word	0x00000000
	.align		4
        /*0014*/ 	.word	0xfffffffd
	.align		4
        /*0018*/ 	.word	0x00000000
	.align		4
        /*001c*/ 	.word	0xfffffffc


//--------------------- .nv.constant4             --------------------------
	.section	.nv.constant4,"a",@progbits
	.align	8
	.align		8
.nv.constant4:
        /*0000*/ 	.dword	_$_str
	.align		8
        /*0008*/ 	.dword	_$_str_$_2


//--------------------- .text.triton_poi_fused__native_batch_norm_legit_no_training_relu_13 --------------------------
	.section	.text.triton_poi_fused__native_batch_norm_legit_no_training_relu_13,"ax",@progbits
	.align	128
        .global         triton_poi_fused__native_batch_norm_legit_no_training_relu_13
        .type           triton_poi_fused__native_batch_norm_legit_no_training_relu_13,@function
        .size           triton_poi_fused__native_batch_norm_legit_no_training_relu_13,(.L_x_1 - triton_poi_fused__native_batch_norm_legit_no_training_relu_13)
        .other          triton_poi_fused__native_batch_norm_legit_no_training_relu_13,@"STO_CUDA_ENTRY STV_DEFAULT"
triton_poi_fused__native_batch_norm_legit_no_training_relu_13:
.text.triton_poi_fused__native_batch_norm_legit_no_training_relu_13:
[----:B------:R-:W0:Y:S01]  /*0000*/  LDC R1, c[0x0][0x28] ;  /* 0x00000a00ff017b82 */ /* 0x000e220000000800 */
[----:B------:R-:W1:Y:S07]  /*0010*/  S2R R0, SR_TID.X ;  /* 0x0000000000007919 */ /* 0x000e6e0000002100 */
[----:B------:R-:W2:Y:S01]  /*0020*/  LDC.64 R8, c[0x0][0x220] ;  /* 0x00008800ff087b82 */ /* 0x000ea20000000a00 */
[----:B------:R-:W-:Y:S01]  /*0030*/  HFMA2.MMA R14, -RZ, RZ, 0, 0 ;  /* 0x00000000ff0e7435 */ /* 0x000fe200000001ff */
[----:B------:R-:W-:Y:S01]  /*0040*/  ULDC.64 UR4, c[0x0][0x208] ;  /* 0x0000820000047ab9 */ /* 0x000fe20000000a00 */
[----:B------:R-:W3:Y:S05]  /*0050*/  S2R R3, SR_CTAID.X ;  /* 0x0000000000037919 */ /* 0x000eea0000002500 */
[----:B------:R-:W4:Y:S08]  /*0060*/  LDC.64 R4, c[0x0][0x210] ;  /* 0x00008400ff047b82 */ /* 0x000f300000000a00 */
[----:B------:R-:W5:Y:S08]  /*0070*/  LDC.64 R6, c[0x0][0x218] ;  /* 0x00008600ff067b82 */ /* 0x000f700000000a00 */
[----:B------:R-:W4:Y:S01]  /*0080*/  LDC.64 R10, c[0x0][0x228] ;  /* 0x00008a00ff0a7b82 */ /* 0x000f220000000a00 */
[----:B-1----:R-:W-:-:S07]  /*0090*/  LOP3.LUT R0, R0, 0x7f, RZ, 0xc0, !PT ;  /* 0x0000007f00007812 */ /* 0x002fce00078ec0ff */
[----:B------:R-:W1:Y:S01]  /*00a0*/  LDC.64 R12, c[0x0][0x230] ;  /* 0x00008c00ff0c7b82 */ /* 0x000e620000000a00 */
[----:B---3--:R-:W-:Y:S01]  /*00b0*/  SHF.R.S32.HI R2, RZ, 0x18, R3 ;  /* 0x00000018ff027819 */ /* 0x008fe20000011403 */
[----:B------:R-:W-:-:S03]  /*00c0*/  IMAD R0, R3, 0x80, R0 ;  /* 0x0000008003007824 */ /* 0x000fc600078e0200 */
[----:B------:R-:W-:Y:S02]  /*00d0*/  SGXT R3, R2, 0x1 ;  /* 0x000000010203781a */ /* 0x000fe40000000200 */
[----:B------:R-:W-:Y:S02]  /*00e0*/  ISETP.GE.AND P0, PT, R0, 0x200, PT ;  /* 0x000002000000780c */ /* 0x000fe40003f06270 */
[----:B------:R-:W-:-:S04]  /*00f0*/  LEA.HI R3, R3, R0, RZ, 0x2 ;  /* 0x0000000003037211 */ /* 0x000fc800078f10ff */
[--C-:B------:R-:W-:Y:S02]  /*0100*/  SHF.R.S32.HI R2, RZ, 0x2, R3.reuse ;  /* 0x00000002ff027819 */ /* 0x100fe40000011403 */
[----:B------:R-:W-:-:S04]  /*0110*/  SHF.R.S32.HI R3, RZ, 0x1f, R3 ;  /* 0x0000001fff037819 */ /* 0x000fc80000011403 */
[----:B------:R-:W-:-:S04]  /*0120*/  LEA.HI R3, R3, R2, RZ, 0x5 ;  /* 0x0000000203037211 */ /* 0x000fc800078f28ff */
[----:B------:R-:W-:-:S05]  /*0130*/  LOP3.LUT R3, R3, 0xffffffe0, RZ, 0xc0, !PT ;  /* 0xffffffe003037812 */ /* 0x000fca00078ec0ff */
[----:B------:R-:W-:-:S04]  /*0140*/  IMAD.IADD R15, R2, 0x1, -R3 ;  /* 0x00000001020f7824 */ /* 0x000fc800078e0a03 */
[----:B--2---:R-:W-:-:S05]  /*0150*/  IMAD.WIDE R8, R15, 0x4, R8 ;  /* 0x000000040f087825 */ /* 0x004fca00078e0208 */
[----:B------:R2:W3:Y:S01]  /*0160*/  @!P0 LDG.E.EL R14, desc[UR4][R8.64] ;  /* 0x00000004080e8981 */ /* 0x0004e2000c2e1900 */
[----:B------:R-:W-:Y:S01]  /*0170*/  CS2R R2, SRZ ;  /* 0x0000000000027805 */ /* 0x000fe2000001ff00 */
[----:B----4-:R-:W-:-:S04]  /*0180*/  IMAD.WIDE R4, R0, 0x4, R4 ;  /* 0x0000000400047825 */ /* 0x010fc800078e0204 */
[C---:B-----5:R-:W-:Y:S01]  /*0190*/  IMAD.WIDE R6, R15.reuse, 0x4, R6 ;  /* 0x000000040f067825 */ /* 0x060fe200078e0206 */
[----:B------:R4:W5:Y:S03]  /*01a0*/  @!P0 LDG.E R2, desc[UR4][R4.64] ;  /* 0x0000000404028981 */ /* 0x000966000c1e1900 */
[C---:B0-2---:R-:W-:Y:S01]  /*01b0*/  IMAD.WIDE R8, R15.reuse, 0x4, R10 ;  /* 0x000000040f087825 */ /* 0x045fe200078e020a */
[----:B------:R0:W5:Y:S03]  /*01c0*/  @!P0 LDG.E.EL R3, desc[UR4][R6.64] ;  /* 0x0000000406038981 */ /* 0x000166000c2e1900 */
[----:B-1----:R-:W-:Y:S01]  /*01d0*/  IMAD.WIDE R10, R15, 0x4, R12 ;  /* 0x000000040f0a7825 */ /* 0x002fe200078e020c */
[----:B------:R-:W-:Y:S01]  /*01e0*/  CS2R R12, SRZ ;  /* 0x00000000000c7805 */ /* 0x000fe2000001ff00 */
[----:B----4-:R-:W1:Y:S05]  /*01f0*/  LDC.64 R4, c[0x0][0x238] ;  /* 0x00008e00ff047b82 */ /* 0x010e6a0000000a00 */
[----:B------:R-:W2:Y:S04]  /*0200*/  @!P0 LDG.E.EL R12, desc[UR4][R8.64] ;  /* 0x00000004080c8981 */ /* 0x000ea8000c2e1900 */
[----:B------:R-:W2:Y:S01]  /*0210*/  @!P0 LDG.E.EL R13, desc[UR4][R10.64] ;  /* 0x000000040a0d8981 */ /* 0x000ea2000c2e1900 */
[----:B0-----:R-:W-:-:S02]  /*0220*/  IMAD.MOV.U32 R6, RZ, RZ, 0x3e800000 ;  /* 0x3e800000ff067424 */ /* 0x001fc400078e00ff */
[----:B---3--:R-:W-:-:S04]  /*0230*/  FADD R14, R14, 9.9999997473787516356e-06 ;  /* 0x3727c5ac0e0e7421 */ /* 0x008fc80000000000 */
[----:B------:R-:W0:Y:S01]  /*0240*/  MUFU.SQRT R15, R14 ;  /* 0x0000000e000f7308 */ /* 0x000e220000002000 */
[----:B-----5:R-:W-:Y:S01]  /*0250*/  FADD R2, -R3, R2 ;  /* 0x0000000203027221 */ /* 0x020fe20000000100 */
[C---:B0-----:R-:W-:Y:S02]  /*0260*/  FSETP.GT.AND P1, PT, R15.reuse, 8.50705917302346158658e+37, PT ;  /* 0x7e8000000f00780b */ /* 0x041fe40003f24000 */
[----:B------:R-:W-:Y:S02]  /*0270*/  FSETP.GEU.AND P2, PT, R15, 1.175494350822287508e-38, PT ;  /* 0x008000000f00780b */ /* 0x000fe40003f4e000 */
[----:B------:R-:W-:-:S09]  /*0280*/  FSEL R6, R6, 1, P1 ;  /* 0x3f80000006067808 */ /* 0x000fd20000800000 */
[----:B------:R-:W-:Y:S02]  /*0290*/  @P1 FMUL R15, R15, 0.25 ;  /* 0x3e8000000f0f1820 */ /* 0x000fe40000400000 */
[----:B------:R-:W-:Y:S02]  /*02a0*/  @!P2 FMUL R6, R6, 16777216 ;  /* 0x4b8000000606a820 */ /* 0x000fe40000400000 */
[----:B------:R-:W-:-:S06]  /*02b0*/  @!P2 FMUL R15, R15, 16777216 ;  /* 0x4b8000000f0fa820 */ /* 0x000fcc0000400000 */
[----:B------:R-:W0:Y:S02]  /*02c0*/  MUFU.RCP R15, R15 ;  /* 0x0000000f000f7308 */ /* 0x000e240000001000 */
[----:B0-----:R-:W-:-:S04]  /*02d0*/  FMUL R3, R15, R6 ;  /* 0x000000060f037220 */ /* 0x001fc80000400000 */
[----:B------:R-:W-:-:S04]  /*02e0*/  FMUL R2, R2, R3 ;  /* 0x0000000302027220 */ /* 0x000fc80000400000 */
[----:B--2---:R-:W-:Y:S01]  /*02f0*/  FFMA R12, R2, R12, R13 ;  /* 0x0000000c020c7223 */ /* 0x004fe2000000000d */
[----:B-1----:R-:W-:-:S04]  /*0300*/  IMAD.WIDE R2, R0, 0x4, R4 ;  /* 0x0000000400027825 */ /* 0x002fc800078e0204 */
[----:B------:R-:W-:-:S04]  /*0310*/  FSETP.GEU.AND P1, PT, R12, RZ, PT ;  /* 0x000000ff0c00720b */ /* 0x000fc80003f2e000 */
[----:B------:R-:W-:Y:S01]  /*0320*/  FSEL R5, R12, RZ, P1 ;  /* 0x000000ff0c057208 */ /* 0x000fe20000800000 */
[----:B------:R-:W-:Y:S08]  /*0330*/  @P0 EXIT ;  /* 0x000000000000094d */ /* 0x000ff00003800000 */
[----:B------:R-:W-:Y:S01]  /*0340*/  STG.E desc[UR4][R2.64], R5 ;  /* 0x0000000502007986 */ /* 0x000fe2000c101904 */
[----:B------:R-:W-:Y:S05]  /*0350*/  EXIT ;  /* 0x000000000000794d */ /* 0x000fea0003800000 */
.L_x_0:
[----:B------:R-:W-:-:S00]  /*0360*/  BRA `(.L_x_0) ;  /* 0xfffffffc00fc7947 */ /* 0x000fc0000383ffff */
[----:B------:R-:W-:-:S00]  /*0370*/  NOP ;  /* 0x0000000000007918 */ /* 0x000fc00000000000 */
        /* <DEDUP_REMOVED lines=8> */
.L_x_1:


//--------------------- .nv.global.init           --------------------------
	.section	.nv.global.init,"aw",@progbits
.nv.global.init:
	.type		_$_str,@object
	.size		_$_str,(_$_str_$_2 - _$_str)
_$_str:
        /*0000*/ 	.byte	0x5f, 0x5f, 0x43, 0x55, 0x44, 0x41, 0x5f, 0x46, 0x54, 0x5a, 0x00
	.type		_$_str_$_2,@object
	.size		_$_str_$_2,(.L_1 - _$_str_$_2)
_$_str_$_2:
        /*000b*/ 	.byte	0x5f, 0x5f, 0x43, 0x55, 0x44, 0x41, 0x5f, 0x50, 0x52, 0x45, 0x43, 0x5f, 0x53, 0x51, 0x52, 0x54
        /*001b*/ 	.byte	0x00
.L_1:


//--------------------- .nv.constant0.triton_poi_fused__native_batch_norm_legit_no_training_relu_13 --------------------------
	.section	.nv.constant0.triton_poi_fused__native_batch_norm_legit_no_training_relu_13,"a",@progbits
	.sectionflags	@""
	.align	4
.nv.constant0.triton_poi_fused__native_batch_norm_legit_no_training_relu_13:
	.zero		580
